	.headerflags	@"EF_CUDA_TEXMODE_UNIFIED EF_CUDA_64BIT_ADDRESS EF_CUDA_ACCELERATORS EF_CUDA_SM90 EF_CUDA_VIRTUAL_SM(EF_CUDA_SM90)"
	.elftype	@"ET_EXEC"


//--------------------- .nv.info                  --------------------------
	.section	.nv.info,"",@"SHT_CUDA_INFO"
	.align	4


	//----- nvinfo : EIATTR_REGCOUNT
	.align		4
        /*0000*/ 	.byte	0x04, 0x2f
        /*0002*/ 	.short	(.L_1 - .L_0)
	.align		4
.L_0:
        /*0004*/ 	.word	index@(triton_poi_fused_convolution_relu_8)
        /*0008*/ 	.word	0x0000001d


	//----- nvinfo : EIATTR_MIN_STACK_SIZE
	.align		4
.L_1:
        /*000c*/ 	.byte	0x04, 0x12
        /*000e*/ 	.short	(.L_3 - .L_2)
	.align		4
.L_2:
        /*0010*/ 	.word	index@(triton_poi_fused_convolution_relu_8)
        /*0014*/ 	.word	0x00000000


	//----- nvinfo : EIATTR_FRAME_SIZE
	.align		4
.L_3:
        /*0018*/ 	.byte	0x04, 0x11
        /*001a*/ 	.short	(.L_5 - .L_4)
	.align		4
.L_4:
        /*001c*/ 	.word	index@(triton_poi_fused_convolution_relu_8)
        /*0020*/ 	.word	0x00000000


	//----- nvinfo : EIATTR_MIN_STACK_SIZE
	.align		4
.L_5:
        /*0024*/ 	.byte	0x04, 0x12
        /*0026*/ 	.short	(.L_7 - .L_6)
	.align		4
.L_6:
        /*0028*/ 	.word	index@(triton_poi_fused_convolution_relu_8)
        /*002c*/ 	.word	0x00000000
.L_7:


//--------------------- .nv.info.triton_poi_fused_convolution_relu_8 --------------------------
	.section	.nv.info.triton_poi_fused_convolution_relu_8,"",@"SHT_CUDA_INFO"
	.sectionflags	@""
	.align	4


	//----- nvinfo : EIATTR_CUDA_API_VERSION
	.align		4
        /*0000*/ 	.byte	0x04, 0x37
        /*0002*/ 	.short	(.L_9 - .L_8)
.L_8:
        /*0004*/ 	.word	0x0000007c


	//----- nvinfo : EIATTR_KPARAM_INFO
	.align		4
.L_9:
        /*0008*/ 	.byte	0x04, 0x17
        /*000a*/ 	.short	(.L_11 - .L_10)
.L_10:
        /*000c*/ 	.word	0x00000000
        /*0010*/ 	.short	0x0004
        /*0012*/ 	.short	0x001c
        /*0014*/ 	.byte	0x00, 0xf0, 0x11, 0x00


	//----- nvinfo : EIATTR_KPARAM_INFO
	.align		4
.L_11:
        /*0018*/ 	.byte	0x04, 0x17
        /*001a*/ 	.short	(.L_13 - .L_12)
.L_12:
        /*001c*/ 	.word	0x00000000
        /*0020*/ 	.short	0x0003
        /*0022*/ 	.short	0x0018
        /*0024*/ 	.byte	0x00, 0xf0, 0x11, 0x00


	//----- nvinfo : EIATTR_KPARAM_INFO
	.align		4
.L_13:
        /*0028*/ 	.byte	0x04, 0x17
        /*002a*/ 	.short	(.L_15 - .L_14)
.L_14:
        /*002c*/ 	.word	0x00000000
        /*0030*/ 	.short	0x0002
        /*0032*/ 	.short	0x0010
        /*0034*/ 	.byte	0x00, 0xf4, 0x21, 0x00


	//----- nvinfo : EIATTR_KPARAM_INFO
	.align		4
.L_15:
        /*0038*/ 	.byte	0x04, 0x17
        /*003a*/ 	.short	(.L_17 - .L_16)
.L_16:
        /*003c*/ 	.word	0x00000000
        /*0040*/ 	.short	0x0001
        /*0042*/ 	.short	0x0008
        /*0044*/ 	.byte	0x00, 0xf4, 0x21, 0x00


	//----- nvinfo : EIATTR_KPARAM_INFO
	.align		4
.L_17:
        /*0048*/ 	.byte	0x04, 0x17
        /*004a*/ 	.short	(.L_19 - .L_18)
.L_18:
        /*004c*/ 	.word	0x00000000
        /*0050*/ 	.short	0x0000
        /*0052*/ 	.short	0x0000
        /*0054*/ 	.byte	0x00, 0xf4, 0x21, 0x00


	//----- nvinfo : EIATTR_SPARSE_MMA_MASK
	.align		4
.L_19:
        /*0058*/ 	.byte	0x03, 0x50
        /*005a*/ 	.short	0x0000


	//----- nvinfo : EIATTR_MAXREG_COUNT
	.align		4
        /*005c*/ 	.byte	0x03, 0x1b
        /*005e*/ 	.short	0x00ff


	//----- nvinfo : EIATTR_EXIT_INSTR_OFFSETS
	.align		4
        /*0060*/ 	.byte	0x04, 0x1c
        /*0062*/ 	.short	(.L_21 - .L_20)


	//   ....[0]....
.L_20:
        /*0064*/ 	.word	0x00000730


	//   ....[1]....
        /*0068*/ 	.word	0x00000780


	//----- nvinfo : EIATTR_REQNTID
	.align		4
.L_21:
        /*006c*/ 	.byte	0x04, 0x10
        /*006e*/ 	.short	(.L_23 - .L_22)
.L_22:
        /*0070*/ 	.word	0x00000080
        /*0074*/ 	.word	0x00000001
        /*0078*/ 	.word	0x00000001


	//----- nvinfo : EIATTR_CBANK_PARAM_SIZE
	.align		4
.L_23:
        /*007c*/ 	.byte	0x03, 0x19
        /*007e*/ 	.short	0x0020


	//----- nvinfo : EIATTR_PARAM_CBANK
	.align		4
        /*0080*/ 	.byte	0x04, 0x0a
        /*0082*/ 	.short	(.L_25 - .L_24)
	.align		4
.L_24:
        /*0084*/ 	.word	index@(.nv.constant0.triton_poi_fused_convolution_relu_8)
        /*0088*/ 	.short	0x0210
        /*008a*/ 	.short	0x0020


	//----- nvinfo : EIATTR_SW_WAR
	.align		4
.L_25:
        /*008c*/ 	.byte	0x04, 0x36
        /*008e*/ 	.short	(.L_27 - .L_26)
.L_26:
        /*0090*/ 	.word	0x00000008
.L_27:


//--------------------- .nv.callgraph             --------------------------
	.section	.nv.callgraph,"",@"SHT_CUDA_CALLGRAPH"
	.align	4
	.sectionentsize	8
	.align		4
        /*0000*/ 	.word	0x00000000
	.align		4
        /*0004*/ 	.word	0xffffffff
	.align		4
        /*0008*/ 	.word	0x00000000
	.align		4
        /*000c*/ 	.word	0xfffffffe
	.align		4
        /*0010*/ 	.word	0x00000000
	.align		4
        /*0014*/ 	.word	0xfffffffd
	.align		4
        /*0018*/ 	.word	0x00000000
	.align		4
        /*001c*/ 	.word	0xfffffffc


//--------------------- .text.triton_poi_fused_convolution_relu_8 --------------------------
	.section	.text.triton_poi_fused_convolution_relu_8,"ax",@progbits
	.sectionflags	@"SHF_BARRIERS=1"
	.align	128
        .global         triton_poi_fused_convolution_relu_8
        .type           triton_poi_fused_convolution_relu_8,@function
        .size           triton_poi_fused_convolution_relu_8,(.L_x_1 - triton_poi_fused_convolution_relu_8)
        .other          triton_poi_fused_convolution_relu_8,@"STO_CUDA_ENTRY STV_DEFAULT"
triton_poi_fused_convolution_relu_8:
.text.triton_poi_fused_convolution_relu_8:
[----:B------:R-:W0:Y:S01]  /*0000*/  LDC R1, c[0x0][0x28] ;  /* 0x00000a00ff017b82 */ /* 0x000e220000000800 */
[----:B------:R-:W1:Y:S07]  /*0010*/  S2R R3, SR_TID.X ;  /* 0x0000000000037919 */ /* 0x000e6e0000002100 */
[----:B------:R-:W2:Y:S01]  /*0020*/  LDC.64 R6, c[0x0][0x218] ;  /* 0x00008600ff067b82 */ /* 0x000ea20000000a00 */
[----:B------:R-:W-:Y:S01]  /*0030*/  IMAD.MOV.U32 R12, RZ, RZ, RZ ;  /* 0x000000ffff0c7224 */ /* 0x000fe200078e00ff */
[----:B------:R-:W-:Y:S01]  /*0040*/  CS2R R8, SRZ ;  /* 0x0000000000087805 */ /* 0x000fe2000001ff00 */
[----:B------:R-:W3:Y:S01]  /*0050*/  S2R R19, SR_CTAID.Y ;  /* 0x0000000000137919 */ /* 0x000ee20000002600 */
[----:B------:R-:W-:Y:S01]  /*0060*/  CS2R R10, SRZ ;  /* 0x00000000000a7805 */ /* 0x000fe2000001ff00 */
[----:B------:R-:W-:Y:S01]  /*0070*/  ULDC.64 UR6, c[0x0][0x208] ;  /* 0x0000820000067ab9 */ /* 0x000fe20000000a00 */
[----:B------:R-:W4:Y:S02]  /*0080*/  S2R R2, SR_CTAID.X ;  /* 0x0000000000027919 */ /* 0x000f240000002500 */
[----:B------:R-:W5:Y:S01]  /*0090*/  LDC.64 R4, c[0x0][0x210] ;  /* 0x00008400ff047b82 */ /* 0x000f620000000a00 */
[----:B-1----:R-:W-:Y:S01]  /*00a0*/  IMAD.SHL.U32 R15, R3, 0x4, RZ ;  /* 0x00000004030f7824 */ /* 0x002fe200078e00ff */
[----:B---3--:R-:W-:-:S04]  /*00b0*/  SHF.R.S32.HI R14, RZ, 0x1f, R19 ;  /* 0x0000001fff0e7819 */ /* 0x008fc80000011413 */
[----:B------:R-:W-:Y:S01]  /*00c0*/  LOP3.LUT R15, R15, 0x1fc, RZ, 0xc0, !PT ;  /* 0x000001fc0f0f7812 */ /* 0x000fe200078ec0ff */
[----:B----4-:R-:W-:Y:S01]  /*00d0*/  IMAD.SHL.U32 R2, R2, 0x400, RZ ;  /* 0x0000040002027824 */ /* 0x010fe200078e00ff */
[----:B------:R-:W-:Y:S02]  /*00e0*/  LEA.HI R14, R14, R19, RZ, 0x6 ;  /* 0x000000130e0e7211 */ /* 0x000fe400078f30ff */
[C---:B------:R-:W-:Y:S02]  /*00f0*/  ISETP.GE.AND P0, PT, R19.reuse, 0x100, PT ;  /* 0x000001001300780c */ /* 0x040fe40003f06270 */
[----:B------:R-:W-:Y:S02]  /*0100*/  LOP3.LUT R0, R2, R15, RZ, 0xfc, !PT ;  /* 0x0000000f02007212 */ /* 0x000fe400078efcff */
[----:B------:R-:W-:Y:S02]  /*0110*/  LOP3.LUT R13, R14, 0xffffffc0, RZ, 0xc0, !PT ;  /* 0xffffffc00e0d7812 */ /* 0x000fe400078ec0ff */
[----:B------:R-:W-:Y:S01]  /*0120*/  ISETP.LT.AND P1, PT, R0, 0x10c24, !P0 ;  /* 0x00010c240000780c */ /* 0x000fe20004721270 */
[----:B------:R-:W-:-:S02]  /*0130*/  IMAD R17, R19, 0x10c24, R0 ;  /* 0x00010c2413117824 */ /* 0x000fc400078e0200 */
[----:B------:R-:W-:Y:S02]  /*0140*/  IMAD.IADD R13, R19, 0x1, -R13 ;  /* 0x00000001130d7824 */ /* 0x000fe400078e0a0d */
[----:B-----5:R-:W-:-:S04]  /*0150*/  IMAD.WIDE R16, R17, 0x4, R4 ;  /* 0x0000000411107825 */ /* 0x020fc800078e0204 */
[----:B--2---:R-:W-:-:S04]  /*0160*/  IMAD.WIDE R20, R13, 0x4, R6 ;  /* 0x000000040d147825 */ /* 0x004fc800078e0206 */
[----:B------:R1:W2:Y:S04]  /*0170*/  @P1 LDG.E.EL.128 R8, desc[UR6][R16.64] ;  /* 0x0000000610081981 */ /* 0x0002a8000c2e1d00 */
[----:B------:R-:W2:Y:S01]  /*0180*/  @!P0 LDG.E.EL R12, desc[UR6][R20.64] ;  /* 0x00000006140c8981 */ /* 0x000ea2000c2e1900 */
[----:B------:R-:W-:-:S04]  /*0190*/  LOP3.LUT R0, R2, 0x200, R15, 0xfe, !PT ;  /* 0x0000020002007812 */ /* 0x000fc800078efe0f */
[----:B------:R-:W-:Y:S01]  /*01a0*/  ISETP.LT.AND P1, PT, R0, 0x10c24, !P0 ;  /* 0x00010c240000780c */ /* 0x000fe20004721270 */
[----:B------:R-:W-:Y:S01]  /*01b0*/  IMAD R19, R19, 0x10c24, R0 ;  /* 0x00010c2413137824 */ /* 0x000fe200078e0200 */
[----:B------:R-:W-:-:S03]  /*01c0*/  CS2R R6, SRZ ;  /* 0x0000000000067805 */ /* 0x000fc6000001ff00 */
[----:B------:R-:W-:Y:S01]  /*01d0*/  IMAD.WIDE R18, R19, 0x4, R4 ;  /* 0x0000000413127825 */ /* 0x000fe200078e0204 */
[----:B------:R-:W-:-:S07]  /*01e0*/  CS2R R4, SRZ ;  /* 0x0000000000047805 */ /* 0x000fce000001ff00 */
[----:B------:R3:W4:Y:S01]  /*01f0*/  @P1 LDG.E.EL.128 R4, desc[UR6][R18.64] ;  /* 0x0000000612041981 */ /* 0x000722000c2e1d00 */
[----:B------:R-:W5:Y:S01]  /*0200*/  S2UR UR5, SR_CgaCtaId ;  /* 0x00000000000579c3 */ /* 0x000f620000008800 */
[----:B------:R-:W3:Y:S01]  /*0210*/  S2R R0, SR_TID.X ;  /* 0x0000000000007919 */ /* 0x000ee20000002100 */
[----:B------:R-:W-:Y:S02]  /*0220*/  UMOV UR4, 0x400 ;  /* 0x0000040000047882 */ /* 0x000fe40000000000 */
[----:B0----5:R-:W-:-:S06]  /*0230*/  UPRMT UR4, UR5, 0x654, UR4 ;  /* 0x0000065405047896 */ /* 0x021fcc0008000004 */
[----:B-1----:R-:W-:Y:S02]  /*0240*/  LEA R17, R15, UR4, 0x2 ;  /* 0x000000040f117c11 */ /* 0x002fe4000f8e10ff */
[----:B---3--:R-:W-:-:S04]  /*0250*/  LOP3.LUT R0, R0, 0x7f, RZ, 0xc0, !PT ;  /* 0x0000007f00007812 */ /* 0x008fc800078ec0ff */
[----:B------:R-:W-:Y:S02]  /*0260*/  LEA R0, R0, UR4, 0x2 ;  /* 0x0000000400007c11 */ /* 0x000fe4000f8e10ff */
[----:B------:R-:W-:Y:S02]  /*0270*/  SHF.R.S32.HI R18, RZ, 0x6, R14 ;  /* 0x00000006ff127819 */ /* 0x000fe4000001140e */
[----:B------:R-:W-:Y:S02]  /*0280*/  LOP3.LUT R16, R2, 0x7f, R3, 0xf8, !PT ;  /* 0x0000007f02107812 */ /* 0x000fe400078ef803 */
[----:B------:R-:W0:Y:S01]  /*0290*/  LDC.64 R2, c[0x0][0x220] ;  /* 0x00008800ff027b82 */ /* 0x000e220000000a00 */
[----:B------:R-:W-:Y:S01]  /*02a0*/  IMAD R13, R18, 0x430900, R13 ;  /* 0x00430900120d7824 */ /* 0x000fe200078e020d */
[----:B------:R-:W-:-:S03]  /*02b0*/  LOP3.LUT R18, R16, 0x80, RZ, 0xfc, !PT ;  /* 0x0000008010127812 */ /* 0x000fc600078efcff */
[--C-:B------:R-:W-:Y:S02]  /*02c0*/  IMAD R19, R16, 0x40, R13.reuse ;  /* 0x0000004010137824 */ /* 0x100fe400078e020d */
[----:B------:R-:W-:Y:S01]  /*02d0*/  IMAD R21, R18, 0x40, R13 ;  /* 0x0000004012157824 */ /* 0x000fe200078e020d */
[C---:B------:R-:W-:Y:S02]  /*02e0*/  LOP3.LUT R22, R16.reuse, 0x200, RZ, 0xfc, !PT ;  /* 0x0000020010167812 */ /* 0x040fe400078efcff */
[C---:B------:R-:W-:Y:S02]  /*02f0*/  LOP3.LUT R24, R16.reuse, 0x280, RZ, 0xfc, !PT ;  /* 0x0000028010187812 */ /* 0x040fe400078efcff */
[----:B------:R-:W-:Y:S01]  /*0300*/  LOP3.LUT R26, R16, 0x300, RZ, 0xfc, !PT ;  /* 0x00000300101a7812 */ /* 0x000fe200078efcff */
[----:B0-----:R-:W-:Y:S01]  /*0310*/  IMAD.WIDE R20, R21, 0x4, R2 ;  /* 0x0000000415147825 */ /* 0x001fe200078e0202 */
[----:B--2---:R-:W-:-:S03]  /*0320*/  FSETP.GEU.AND P3, PT, R12, -R9, PT ;  /* 0x800000090c00720b */ /* 0x004fc60003f6e000 */
[C---:B------:R-:W-:Y:S01]  /*0330*/  FADD R9, R12.reuse, R9 ;  /* 0x000000090c097221 */ /* 0x040fe20000000000 */
[C---:B------:R-:W-:Y:S01]  /*0340*/  FSETP.GEU.AND P2, PT, R12.reuse, -R10, PT ;  /* 0x8000000a0c00720b */ /* 0x040fe20003f4e000 */
[C---:B------:R-:W-:Y:S01]  /*0350*/  FADD R10, R12.reuse, R10 ;  /* 0x0000000a0c0a7221 */ /* 0x040fe20000000000 */
[C---:B------:R-:W-:Y:S01]  /*0360*/  FSETP.GEU.AND P1, PT, R12.reuse, -R11, PT ;  /* 0x8000000b0c00720b */ /* 0x040fe20003f2e000 */
[C---:B------:R-:W-:Y:S01]  /*0370*/  FADD R11, R12.reuse, R11 ;  /* 0x0000000b0c0b7221 */ /* 0x040fe20000000000 */
[C---:B------:R-:W-:Y:S01]  /*0380*/  FSETP.GEU.AND P4, PT, R12.reuse, -R8, PT ;  /* 0x800000080c00720b */ /* 0x040fe20003f8e000 */
[----:B------:R-:W-:Y:S01]  /*0390*/  FADD R8, R12, R8 ;  /* 0x000000080c087221 */ /* 0x000fe20000000000 */
[----:B------:R-:W-:Y:S02]  /*03a0*/  FSEL R9, R9, RZ, P3 ;  /* 0x000000ff09097208 */ /* 0x000fe40001800000 */
[----:B------:R-:W-:Y:S02]  /*03b0*/  FSEL R10, R10, RZ, P2 ;  /* 0x000000ff0a0a7208 */ /* 0x000fe40001000000 */
[----:B------:R-:W-:-:S02]  /*03c0*/  FSEL R11, R11, RZ, P1 ;  /* 0x000000ff0b0b7208 */ /* 0x000fc40000800000 */
[----:B------:R-:W-:-:S05]  /*03d0*/  FSEL R8, R8, RZ, P4 ;  /* 0x000000ff08087208 */ /* 0x000fca0002000000 */
[----:B------:R0:W-:Y:S01]  /*03e0*/  STS.128 [R17], R8 ;  /* 0x0000000811007388 */ /* 0x0001e20000000c00 */
[----:B------:R-:W-:Y:S01]  /*03f0*/  BAR.SYNC.DEFER_BLOCKING 0x0 ;  /* 0x0000000000007b1d */ /* 0x000fe20000010000 */
[C---:B----4-:R-:W-:Y:S01]  /*0400*/  FSETP.GEU.AND P1, PT, R12.reuse, -R7, PT ;  /* 0x800000070c00720b */ /* 0x050fe20003f2e000 */
[----:B0-----:R-:W-:-:S05]  /*0410*/  FADD R8, R12, R7 ;  /* 0x000000070c087221 */ /* 0x001fca0000000000 */
[----:B------:R-:W-:Y:S01]  /*0420*/  FSEL R7, R8, RZ, P1 ;  /* 0x000000ff08077208 */ /* 0x000fe20000800000 */
[----:B------:R-:W0:Y:S04]  /*0430*/  LDS R14, [R0] ;  /* 0x00000000000e7984 */ /* 0x000e280000000800 */
[----:B------:R-:W1:Y:S04]  /*0440*/  LDS R15, [R0+0x200] ;  /* 0x00020000000f7984 */ /* 0x000e680000000800 */
[----:B------:R-:W2:Y:S04]  /*0450*/  LDS R8, [R0+0x400] ;  /* 0x0004000000087984 */ /* 0x000ea80000000800 */
[----:B------:R-:W3:Y:S01]  /*0460*/  LDS R9, [R0+0x600] ;  /* 0x0006000000097984 */ /* 0x000ee20000000800 */
[----:B------:R-:W-:Y:S01]  /*0470*/  BAR.SYNC.DEFER_BLOCKING 0x0 ;  /* 0x0000000000007b1d */ /* 0x000fe20000010000 */
[C---:B------:R-:W-:Y:S01]  /*0480*/  FSETP.GEU.AND P4, PT, R12.reuse, -R4, PT ;  /* 0x800000040c00720b */ /* 0x040fe20003f8e000 */
[C---:B------:R-:W-:Y:S01]  /*0490*/  FADD R4, R12.reuse, R4 ;  /* 0x000000040c047221 */ /* 0x040fe20000000000 */
[C---:B------:R-:W-:Y:S01]  /*04a0*/  FSETP.GEU.AND P3, PT, R12.reuse, -R5, PT ;  /* 0x800000050c00720b */ /* 0x040fe20003f6e000 */
[C---:B------:R-:W-:Y:S01]  /*04b0*/  FADD R5, R12.reuse, R5 ;  /* 0x000000050c057221 */ /* 0x040fe20000000000 */
[C---:B------:R-:W-:Y:S01]  /*04c0*/  FSETP.GEU.AND P2, PT, R12.reuse, -R6, PT ;  /* 0x800000060c00720b */ /* 0x040fe20003f4e000 */
[----:B------:R-:W-:Y:S01]  /*04d0*/  FADD R6, R12, R6 ;  /* 0x000000060c067221 */ /* 0x000fe20000000000 */
[----:B------:R-:W-:-:S02]  /*04e0*/  FSEL R4, R4, RZ, P4 ;  /* 0x000000ff04047208 */ /* 0x000fc40002000000 */
[----:B------:R-:W-:Y:S02]  /*04f0*/  FSEL R5, R5, RZ, P3 ;  /* 0x000000ff05057208 */ /* 0x000fe40001800000 */
[----:B------:R-:W-:-:S05]  /*0500*/  FSEL R6, R6, RZ, P2 ;  /* 0x000000ff06067208 */ /* 0x000fca0001000000 */
[----:B------:R4:W-:Y:S01]  /*0510*/  STS.128 [R17], R4 ;  /* 0x0000000411007388 */ /* 0x0009e20000000c00 */
[----:B------:R-:W-:Y:S01]  /*0520*/  BAR.SYNC.DEFER_BLOCKING 0x0 ;  /* 0x0000000000007b1d */ /* 0x000fe20000010000 */
[----:B------:R-:W-:Y:S02]  /*0530*/  ISETP.LT.AND P1, PT, R16, 0x10c24, !P0 ;  /* 0x00010c241000780c */ /* 0x000fe40004721270 */
[----:B------:R-:W-:-:S03]  /*0540*/  ISETP.LT.AND P2, PT, R18, 0x10c24, !P0 ;  /* 0x00010c241200780c */ /* 0x000fc60004741270 */
[----:B------:R-:W5:Y:S04]  /*0550*/  LDS R12, [R0] ;  /* 0x00000000000c7984 */ /* 0x000f680000000800 */
[----:B------:R-:W5:Y:S04]  /*0560*/  LDS R11, [R0+0x200] ;  /* 0x00020000000b7984 */ /* 0x000f680000000800 */
[----:B------:R-:W5:Y:S01]  /*0570*/  LDS R10, [R0+0x400] ;  /* 0x00040000000a7984 */ /* 0x000f620000000800 */
[----:B------:R-:W-:Y:S01]  /*0580*/  IMAD.WIDE R18, R19, 0x4, R2 ;  /* 0x0000000413127825 */ /* 0x000fe200078e0202 */
[----:B----4-:R-:W-:-:S02]  /*0590*/  LOP3.LUT R4, R16, 0x100, RZ, 0xfc, !PT ;  /* 0x0000010010047812 */ /* 0x010fc400078efcff */
[----:B------:R-:W-:Y:S02]  /*05a0*/  LOP3.LUT R6, R16, 0x180, RZ, 0xfc, !PT ;  /* 0x0000018010067812 */ /* 0x000fe400078efcff */
[----:B------:R-:W-:Y:S01]  /*05b0*/  ISETP.LT.AND P5, PT, R4, 0x10c24, !P0 ;  /* 0x00010c240400780c */ /* 0x000fe200047a1270 */
[----:B0-----:R0:W-:Y:S01]  /*05c0*/  @P1 STG.E desc[UR6][R18.64], R14 ;  /* 0x0000000e12001986 */ /* 0x0011e2000c101906 */
[----:B------:R-:W-:Y:S02]  /*05d0*/  LOP3.LUT R16, R16, 0x380, RZ, 0xfc, !PT ;  /* 0x0000038010107812 */ /* 0x000fe400078efcff */
[----:B------:R-:W-:Y:S01]  /*05e0*/  ISETP.LT.AND P4, PT, R6, 0x10c24, !P0 ;  /* 0x00010c240600780c */ /* 0x000fe20004781270 */
[----:B-1----:R1:W-:Y:S01]  /*05f0*/  @P2 STG.E desc[UR6][R20.64], R15 ;  /* 0x0000000f14002986 */ /* 0x0023e2000c101906 */
[----:B------:R-:W-:Y:S01]  /*0600*/  ISETP.LT.AND P3, PT, R22, 0x10c24, !P0 ;  /* 0x00010c241600780c */ /* 0x000fe20004761270 */
[--C-:B------:R-:W-:Y:S01]  /*0610*/  IMAD R5, R4, 0x40, R13.reuse ;  /* 0x0000004004057824 */ /* 0x100fe200078e020d */
[----:B------:R-:W-:Y:S01]  /*0620*/  ISETP.LT.AND P2, PT, R24, 0x10c24, !P0 ;  /* 0x00010c241800780c */ /* 0x000fe20004741270 */
[----:B------:R-:W-:Y:S01]  /*0630*/  IMAD R7, R6, 0x40, R13 ;  /* 0x0000004006077824 */ /* 0x000fe200078e020d */
[----:B------:R-:W-:-:S02]  /*0640*/  ISETP.LT.AND P1, PT, R26, 0x10c24, !P0 ;  /* 0x00010c241a00780c */ /* 0x000fc40004721270 */
[----:B------:R-:W-:Y:S01]  /*0650*/  ISETP.LT.AND P0, PT, R16, 0x10c24, !P0 ;  /* 0x00010c241000780c */ /* 0x000fe20004701270 */
[----:B0-----:R-:W-:Y:S02]  /*0660*/  IMAD R19, R24, 0x40, R13 ;  /* 0x0000004018137824 */ /* 0x001fe400078e020d */
[----:B------:R-:W-:-:S04]  /*0670*/  IMAD.WIDE R4, R5, 0x4, R2 ;  /* 0x0000000405047825 */ /* 0x000fc800078e0202 */
[--C-:B-1----:R-:W-:Y:S02]  /*0680*/  IMAD R15, R22, 0x40, R13.reuse ;  /* 0x00000040160f7824 */ /* 0x102fe400078e020d */
[----:B------:R-:W-:Y:S02]  /*0690*/  IMAD R21, R26, 0x40, R13 ;  /* 0x000000401a157824 */ /* 0x000fe400078e020d */
[--C-:B------:R-:W-:Y:S01]  /*06a0*/  IMAD.WIDE R6, R7, 0x4, R2.reuse ;  /* 0x0000000407067825 */ /* 0x100fe200078e0202 */
[----:B--2---:R0:W-:Y:S03]  /*06b0*/  @P5 STG.E desc[UR6][R4.64], R8 ;  /* 0x0000000804005986 */ /* 0x0041e6000c101906 */
[--C-:B------:R-:W-:Y:S01]  /*06c0*/  IMAD.WIDE R14, R15, 0x4, R2.reuse ;  /* 0x000000040f0e7825 */ /* 0x100fe200078e0202 */
[----:B---3--:R0:W-:Y:S03]  /*06d0*/  @P4 STG.E desc[UR6][R6.64], R9 ;  /* 0x0000000906004986 */ /* 0x0081e6000c101906 */
[--C-:B------:R-:W-:Y:S01]  /*06e0*/  IMAD.WIDE R18, R19, 0x4, R2.reuse ;  /* 0x0000000413127825 */ /* 0x100fe200078e0202 */
[----:B-----5:R0:W-:Y:S03]  /*06f0*/  @P3 STG.E desc[UR6][R14.64], R12 ;  /* 0x0000000c0e003986 */ /* 0x0201e6000c101906 */
[----:B------:R-:W-:Y:S01]  /*0700*/  IMAD.WIDE R20, R21, 0x4, R2 ;  /* 0x0000000415147825 */ /* 0x000fe200078e0202 */
[----:B------:R0:W-:Y:S04]  /*0710*/  @P2 STG.E desc[UR6][R18.64], R11 ;  /* 0x0000000b12002986 */ /* 0x0001e8000c101906 */
[----:B------:R0:W-:Y:S02]  /*0720*/  @P1 STG.E desc[UR6][R20.64], R10 ;  /* 0x0000000a14001986 */ /* 0x0001e4000c101906 */
[----:B0-----:R-:W-:Y:S05]  /*0730*/  @!P0 EXIT ;  /* 0x000000000000894d */ /* 0x001fea0003800000 */
[----:B0-----:R-:W0:Y:S01]  /*0740*/  LDS R5, [R0+0x600] ;  /* 0x0006000000057984 */ /* 0x001e220000000800 */
[----:B------:R-:W-:-:S04]  /*0750*/  IMAD R13, R16, 0x40, R13 ;  /* 0x00000040100d7824 */ /* 0x000fc800078e020d */
[----:B------:R-:W-:-:S05]  /*0760*/  IMAD.WIDE R2, R13, 0x4, R2 ;  /* 0x000000040d027825 */ /* 0x000fca00078e0202 */
[----:B0-----:R-:W-:Y:S01]  /*0770*/  STG.E desc[UR6][R2.64], R5 ;  /* 0x0000000502007986 */ /* 0x001fe2000c101906 */
[----:B------:R-:W-:Y:S05]  /*0780*/  EXIT ;  /* 0x000000000000794d */ /* 0x000fea0003800000 */
.L_x_0:
[----:B------:R-:W-:-:S00]  /*0790*/  BRA `(.L_x_0) ;  /* 0xfffffffc00fc7947 */ /* 0x000fc0000383ffff */
[----:B------:R-:W-:-:S00]  /*07a0*/  NOP ;  /* 0x0000000000007918 */ /* 0x000fc00000000000 */
        /* <DEDUP_REMOVED lines=13> */
.L_x_1:


//--------------------- .nv.shared.triton_poi_fused_convolution_relu_8 --------------------------
	.section	.nv.shared.triton_poi_fused_convolution_relu_8,"aw",@nobits
	.sectionflags	@""
	.align	16
	.zero		1024


//--------------------- .nv.constant0.triton_poi_fused_convolution_relu_8 --------------------------
	.section	.nv.constant0.triton_poi_fused_convolution_relu_8,"a",@progbits
	.sectionflags	@""
	.align	4
.nv.constant0.triton_poi_fused_convolution_relu_8:
	.zero		560
